	.headerflags	@"EF_CUDA_TEXMODE_UNIFIED EF_CUDA_64BIT_ADDRESS EF_CUDA_SM86 EF_CUDA_VIRTUAL_SM(EF_CUDA_SM86)"
	.elftype	@"ET_EXEC"


//--------------------- .nv.info                  --------------------------
	.section	.nv.info,"",@"SHT_CUDA_INFO"
	.align	4


	//----- nvinfo : EIATTR_REGCOUNT
	.align		4
        /*0000*/ 	.byte	0x04, 0x2f
        /*0002*/ 	.short	(.L_3 - .L_2)
	.align		4
.L_2:
        /*0004*/ 	.word	index@(l2norm_fwd_kernel)
        /*0008*/ 	.word	0x00000023


	//----- nvinfo : EIATTR_MAX_STACK_SIZE
	.align		4
.L_3:
        /*000c*/ 	.byte	0x04, 0x23
        /*000e*/ 	.short	(.L_5 - .L_4)
	.align		4
.L_4:
        /*0010*/ 	.word	index@(l2norm_fwd_kernel)
        /*0014*/ 	.word	0x00000000


	//----- nvinfo : EIATTR_MIN_STACK_SIZE
	.align		4
.L_5:
        /*0018*/ 	.byte	0x04, 0x12
        /*001a*/ 	.short	(.L_7 - .L_6)
	.align		4
.L_6:
        /*001c*/ 	.word	index@(l2norm_fwd_kernel)
        /*0020*/ 	.word	0x00000000


	//----- nvinfo : EIATTR_FRAME_SIZE
	.align		4
.L_7:
        /*0024*/ 	.byte	0x04, 0x11
        /*0026*/ 	.short	(.L_9 - .L_8)
	.align		4
.L_8:
        /*0028*/ 	.word	index@(l2norm_fwd_kernel)
        /*002c*/ 	.word	0x00000000
.L_9:


//--------------------- .nv.info.l2norm_fwd_kernel --------------------------
	.section	.nv.info.l2norm_fwd_kernel,"",@"SHT_CUDA_INFO"
	.align	4


	//----- nvinfo : EIATTR_CUDA_API_VERSION
	.align		4
        /*0000*/ 	.byte	0x04, 0x37
        /*0002*/ 	.short	(.L_11 - .L_10)
.L_10:
        /*0004*/ 	.word	0x0000007b


	//----- nvinfo : EIATTR_SW2861232_WAR
	.align		4
.L_11:
        /*0008*/ 	.byte	0x01, 0x35
	.zero		2


	//----- nvinfo : EIATTR_PARAM_CBANK
	.align		4
        /*000c*/ 	.byte	0x04, 0x0a
        /*000e*/ 	.short	(.L_13 - .L_12)
	.align		4
.L_12:
        /*0010*/ 	.word	index@(.nv.constant0.l2norm_fwd_kernel)
        /*0014*/ 	.short	0x0160
        /*0016*/ 	.short	0x001c


	//----- nvinfo : EIATTR_CBANK_PARAM_SIZE
	.align		4
.L_13:
        /*0018*/ 	.byte	0x03, 0x19
        /*001a*/ 	.short	0x001c


	//----- nvinfo : EIATTR_KPARAM_INFO
	.align		4
        /*001c*/ 	.byte	0x04, 0x17
        /*001e*/ 	.short	(.L_15 - .L_14)
.L_14:
        /*0020*/ 	.word	0x00000000
        /*0024*/ 	.short	0x0003
        /*0026*/ 	.short	0x0018
        /*0028*/ 	.byte	0x00, 0xf0, 0x11, 0x00


	//----- nvinfo : EIATTR_KPARAM_INFO
	.align		4
.L_15:
        /*002c*/ 	.byte	0x04, 0x17
        /*002e*/ 	.short	(.L_17 - .L_16)
.L_16:
        /*0030*/ 	.word	0x00000000
        /*0034*/ 	.short	0x0002
        /*0036*/ 	.short	0x0010
        /*0038*/ 	.byte	0x00, 0xf0, 0x21, 0x00


	//----- nvinfo : EIATTR_KPARAM_INFO
	.align		4
.L_17:
        /*003c*/ 	.byte	0x04, 0x17
        /*003e*/ 	.short	(.L_19 - .L_18)
.L_18:
        /*0040*/ 	.word	0x00000000
        /*0044*/ 	.short	0x0001
        /*0046*/ 	.short	0x0008
        /*0048*/ 	.byte	0x00, 0xf0, 0x21, 0x00


	//----- nvinfo : EIATTR_KPARAM_INFO
	.align		4
.L_19:
        /*004c*/ 	.byte	0x04, 0x17
        /*004e*/ 	.short	(.L_21 - .L_20)
.L_20:
        /*0050*/ 	.word	0x00000000
        /*0054*/ 	.short	0x0000
        /*0056*/ 	.short	0x0000
        /*0058*/ 	.byte	0x00, 0xf0, 0x21, 0x00


	//----- nvinfo : EIATTR_MAXREG_COUNT
	.align		4
.L_21:
        /*005c*/ 	.byte	0x03, 0x1b
        /*005e*/ 	.short	0x00ff


	//----- nvinfo : EIATTR_COOP_GROUP_MASK_REGIDS
	.align		4
        /*0060*/ 	.byte	0x04, 0x29
        /*0062*/ 	.short	(.L_23 - .L_22)


	//   ....[0]....
.L_22:
        /*0064*/ 	.word	0xffffffff


	//   ....[1]....
        /*0068*/ 	.word	0xffffffff


	//   ....[2]....
        /*006c*/ 	.word	0xffffffff


	//   ....[3]....
        /*0070*/ 	.word	0xffffffff


	//   ....[4]....
        /*0074*/ 	.word	0xffffffff


	//   ....[5]....
        /*0078*/ 	.word	0xffffffff


	//   ....[6]....
        /*007c*/ 	.word	0xffffffff


	//   ....[7]....
        /*0080*/ 	.word	0xffffffff


	//----- nvinfo : EIATTR_COOP_GROUP_INSTR_OFFSETS
	.align		4
.L_23:
        /*0084*/ 	.byte	0x04, 0x28
        /*0086*/ 	.short	(.L_25 - .L_24)


	//   ....[0]....
.L_24:
        /*0088*/ 	.word	0x00000400


	//   ....[1]....
        /*008c*/ 	.word	0x00000440


	//   ....[2]....
        /*0090*/ 	.word	0x00000470


	//   ....[3]....
        /*0094*/ 	.word	0x000004a0


	//   ....[4]....
        /*0098*/ 	.word	0x000004d0


	//   ....[5]....
        /*009c*/ 	.word	0x00000520


	//   ....[6]....
        /*00a0*/ 	.word	0x00000590


	//   ....[7]....
        /*00a4*/ 	.word	0x000005e0


	//----- nvinfo : EIATTR_EXIT_INSTR_OFFSETS
	.align		4
.L_25:
        /*00a8*/ 	.byte	0x04, 0x1c
        /*00aa*/ 	.short	(.L_27 - .L_26)


	//   ....[0]....
.L_26:
        /*00ac*/ 	.word	0x00000af0


	//   ....[1]....
        /*00b0*/ 	.word	0x00000b50


	//----- nvinfo : EIATTR_MAX_THREADS
	.align		4
.L_27:
        /*00b4*/ 	.byte	0x04, 0x05
        /*00b6*/ 	.short	(.L_29 - .L_28)
.L_28:
        /*00b8*/ 	.word	0x00000080
        /*00bc*/ 	.word	0x00000001
        /*00c0*/ 	.word	0x00000001
.L_29:


//--------------------- .nv.rel.action            --------------------------
	.section	.nv.rel.action,"",@"SHT_CUDA_RELOCINFO"
	.align	8
	.sectionentsize	8
        /*0000*/ 	.byte	0x73, 0x00, 0x00, 0x00, 0x00, 0x00, 0x00, 0x00, 0x00, 0x00, 0x00, 0x11, 0x25, 0x00, 0x05, 0x36


//--------------------- .nv.constant0.l2norm_fwd_kernel --------------------------
	.section	.nv.constant0.l2norm_fwd_kernel,"a",@progbits
	.align	4
.nv.constant0.l2norm_fwd_kernel:
	.zero		380


//--------------------- .text.l2norm_fwd_kernel   --------------------------
	.section	.text.l2norm_fwd_kernel,"ax",@progbits
	.sectionflags	@"SHF_BARRIERS=1"
	.sectioninfo	@"SHI_REGISTERS=35"
	.align	128
        .global         l2norm_fwd_kernel
        .type           l2norm_fwd_kernel,@function
        .size           l2norm_fwd_kernel,(.L_x_1 - l2norm_fwd_kernel)
        .other          l2norm_fwd_kernel,@"STO_CUDA_ENTRY STV_DEFAULT"
l2norm_fwd_kernel:
.text.l2norm_fwd_kernel:
[----:B------:R-:W-:-:S02]  /*0000*/  MOV R1, c[0x0][0x28] ;  /* 0x00000a0000017a02 */ /* 0x000fc40000000f00 */
[----:B------:R-:W0:Y:S01]  /*0010*/  S2R R0, SR_TID.X ;  /* 0x0000000000007919 */ /* 0x000e220000002100 */
[----:B------:R-:W-:Y:S01]  /*0020*/  CS2R R4, SRZ ;  /* 0x0000000000047805 */ /* 0x000fe2000001ff00 */
[----:B------:R-:W-:Y:S01]  /*0030*/  CS2R R6, SRZ ;  /* 0x0000000000067805 */ /* 0x000fe2000001ff00 */
[----:B------:R-:W-:Y:S01]  /*0040*/  ULDC.64 UR4, c[0x0][0x118] ;  /* 0x0000460000047ab9 */ /* 0x000fe20000000a00 */
[----:B------:R-:W1:Y:S01]  /*0050*/  S2R R13, SR_CTAID.X ;  /* 0x00000000000d7919 */ /* 0x000e620000002500 */
[----:B0-----:R-:W-:Y:S02]  /*0060*/  SHF.R.U32.HI R16, RZ, 0x4, R0 ;  /* 0x00000004ff107819 */ /* 0x001fe40000011600 */
[----:B------:R-:W-:Y:S02]  /*0070*/  SHF.L.U32 R2, R0, 0x3, RZ ;  /* 0x0000000300027819 */ /* 0x000fe400000006ff */
[----:B-1----:R-:W-:Y:S02]  /*0080*/  SHF.L.U32 R13, R13, 0x7, RZ ;  /* 0x000000070d0d7819 */ /* 0x002fe400000006ff */
[----:B------:R-:W-:-:S02]  /*0090*/  SGXT.U32 R16, R16, 0x3 ;  /* 0x000000031010781a */ /* 0x000fc40000000000 */
[----:B------:R-:W-:Y:S02]  /*00a0*/  LOP3.LUT R8, R2, 0x78, RZ, 0xc0, !PT ;  /* 0x0000007802087812 */ /* 0x000fe400078ec0ff */
[----:B------:R-:W-:Y:S02]  /*00b0*/  LOP3.LUT R3, R13, R16, RZ, 0xfc, !PT ;  /* 0x000000100d037212 */ /* 0x000fe400078efcff */
[----:B------:R-:W-:Y:S01]  /*00c0*/  SHF.R.S32.HI R2, RZ, 0x1f, R13 ;  /* 0x0000001fff027819 */ /* 0x000fe2000001140d */
[----:B------:R-:W-:Y:S01]  /*00d0*/  IMAD.WIDE.U32 R8, R8, 0x2, RZ ;  /* 0x0000000208087825 */ /* 0x000fe200078e00ff */
[C---:B------:R-:W-:Y:S02]  /*00e0*/  SHF.L.U32 R15, R3.reuse, 0x8, RZ ;  /* 0x00000008030f7819 */ /* 0x040fe400000006ff */
[C---:B------:R-:W-:Y:S02]  /*00f0*/  ISETP.GE.U32.AND P1, PT, R3.reuse, 0x10, PT ;  /* 0x000000100300780c */ /* 0x040fe40003f26070 */
[----:B------:R-:W-:-:S02]  /*0100*/  SHF.L.U64.HI R3, R3, 0x8, R2 ;  /* 0x0000000803037819 */ /* 0x000fc40000010202 */
[----:B------:R-:W-:Y:S02]  /*0110*/  LOP3.LUT R15, R15, R8, RZ, 0xfc, !PT ;  /* 0x000000080f0f7212 */ /* 0x000fe400078efcff */
[----:B------:R-:W-:Y:S02]  /*0120*/  ISETP.GE.U32.AND.EX P1, PT, R2, RZ, PT, P1 ;  /* 0x000000ff0200720c */ /* 0x000fe40003f26110 */
[----:B------:R-:W-:Y:S02]  /*0130*/  LOP3.LUT R14, R3, R9, RZ, 0xfc, !PT ;  /* 0x00000009030e7212 */ /* 0x000fe400078efcff */
[----:B------:R-:W-:Y:S02]  /*0140*/  IADD3 R18, P0, R15, c[0x0][0x160], RZ ;  /* 0x000058000f127a10 */ /* 0x000fe40007f1e0ff */
[----:B------:R-:W-:Y:S02]  /*0150*/  LOP3.LUT R11, R13, 0x8, R16, 0xfe, !PT ;  /* 0x000000080d0b7812 */ /* 0x000fe400078efe10 */
[----:B------:R-:W-:-:S02]  /*0160*/  IADD3.X R19, R14, c[0x0][0x164], RZ, P0, !PT ;  /* 0x000059000e137a10 */ /* 0x000fc400007fe4ff */
[C---:B------:R-:W-:Y:S02]  /*0170*/  ISETP.GE.U32.AND P0, PT, R11.reuse, 0x10, PT ;  /* 0x000000100b00780c */ /* 0x040fe40003f06070 */
[C---:B------:R-:W-:Y:S01]  /*0180*/  SHF.L.U32 R3, R11.reuse, 0x8, RZ ;  /* 0x000000080b037819 */ /* 0x040fe200000006ff */
[----:B------:R-:W2:Y:S01]  /*0190*/  @!P1 LDG.E.128 R4, [R18.64] ;  /* 0x0000000412049981 */ /* 0x000ea2000c1e1d00 */
[----:B------:R-:W-:Y:S02]  /*01a0*/  SHF.L.U64.HI R11, R11, 0x8, R2 ;  /* 0x000000080b0b7819 */ /* 0x000fe40000010202 */
[----:B------:R-:W-:Y:S02]  /*01b0*/  LOP3.LUT R12, R3, R8, RZ, 0xfc, !PT ;  /* 0x00000008030c7212 */ /* 0x000fe400078efcff */
[----:B------:R-:W-:Y:S02]  /*01c0*/  ISETP.GE.U32.AND.EX P0, PT, R2, RZ, PT, P0 ;  /* 0x000000ff0200720c */ /* 0x000fe40003f06100 */
[----:B------:R-:W-:-:S02]  /*01d0*/  LOP3.LUT R3, R11, R9, RZ, 0xfc, !PT ;  /* 0x000000090b037212 */ /* 0x000fc400078efcff */
[----:B------:R-:W-:Y:S01]  /*01e0*/  IADD3 R24, P2, R12, c[0x0][0x160], RZ ;  /* 0x000058000c187a10 */ /* 0x000fe20007f5e0ff */
[----:B------:R-:W-:Y:S01]  /*01f0*/  CS2R R8, SRZ ;  /* 0x0000000000087805 */ /* 0x000fe2000001ff00 */
[----:B------:R-:W-:Y:S02]  /*0200*/  CS2R R10, SRZ ;  /* 0x00000000000a7805 */ /* 0x000fe4000001ff00 */
[----:B------:R-:W-:-:S05]  /*0210*/  IADD3.X R25, R3, c[0x0][0x164], RZ, P2, !PT ;  /* 0x0000590003197a10 */ /* 0x000fca00017fe4ff */
[----:B------:R-:W3:Y:S01]  /*0220*/  @!P0 LDG.E.128 R8, [R24.64] ;  /* 0x0000000418088981 */ /* 0x000ee2000c1e1d00 */
[--C-:B--2---:R-:W-:Y:S02]  /*0230*/  HADD2.F32 R19, -RZ, R4.reuse.H1_H1 ;  /* 0x30000004ff137230 */ /* 0x104fe40000004100 */
[----:B------:R-:W-:Y:S02]  /*0240*/  HADD2.F32 R22, -RZ, R4.H0_H0 ;  /* 0x20000004ff167230 */ /* 0x000fe40000004100 */
[--C-:B------:R-:W-:Y:S01]  /*0250*/  HADD2.F32 R20, -RZ, R5.reuse.H0_H0 ;  /* 0x20000005ff147230 */ /* 0x100fe20000004100 */
[----:B------:R-:W-:Y:S01]  /*0260*/  FMUL R17, R19, R19 ;  /* 0x0000001313117220 */ /* 0x000fe20000400000 */
[----:B------:R-:W-:-:S03]  /*0270*/  HADD2.F32 R21, -RZ, R5.H1_H1 ;  /* 0x30000005ff157230 */ /* 0x000fc60000004100 */
[----:B------:R-:W-:-:S04]  /*0280*/  FFMA R17, R22, R22, R17 ;  /* 0x0000001616117223 */ /* 0x000fc80000000011 */
[----:B------:R-:W-:Y:S01]  /*0290*/  FFMA R18, R20, R20, R17 ;  /* 0x0000001414127223 */ /* 0x000fe20000000011 */
[----:B------:R-:W-:-:S03]  /*02a0*/  HADD2.F32 R17, -RZ, R6.H0_H0 ;  /* 0x20000006ff117230 */ /* 0x000fc60000004100 */
[----:B------:R-:W-:Y:S01]  /*02b0*/  FFMA R26, R21, R21, R18 ;  /* 0x00000015151a7223 */ /* 0x000fe20000000012 */
[--C-:B---3--:R-:W-:Y:S02]  /*02c0*/  HADD2.F32 R4, -RZ, R8.reuse.H1_H1 ;  /* 0x30000008ff047230 */ /* 0x108fe40000004100 */
[----:B------:R-:W-:Y:S01]  /*02d0*/  HADD2.F32 R8, -RZ, R8.H0_H0 ;  /* 0x20000008ff087230 */ /* 0x000fe20000004100 */
[----:B------:R-:W-:Y:S01]  /*02e0*/  FFMA R25, R17, R17, R26 ;  /* 0x0000001111197223 */ /* 0x000fe2000000001a */
[--C-:B------:R-:W-:Y:S01]  /*02f0*/  HADD2.F32 R5, -RZ, R9.reuse.H0_H0 ;  /* 0x20000009ff057230 */ /* 0x100fe20000004100 */
[----:B------:R-:W-:Y:S01]  /*0300*/  FMUL R23, R4, R4 ;  /* 0x0000000404177220 */ /* 0x000fe20000400000 */
[----:B------:R-:W-:Y:S02]  /*0310*/  HADD2.F32 R18, -RZ, R6.H1_H1 ;  /* 0x30000006ff127230 */ /* 0x000fe40000004100 */
[----:B------:R-:W-:Y:S01]  /*0320*/  HADD2.F32 R9, -RZ, R9.H1_H1 ;  /* 0x30000009ff097230 */ /* 0x000fe20000004100 */
[----:B------:R-:W-:Y:S01]  /*0330*/  FFMA R24, R8, R8, R23 ;  /* 0x0000000808187223 */ /* 0x000fe20000000017 */
[--C-:B------:R-:W-:Y:S01]  /*0340*/  HADD2.F32 R6, -RZ, R7.reuse.H0_H0 ;  /* 0x20000007ff067230 */ /* 0x100fe20000004100 */
[----:B------:R-:W-:Y:S01]  /*0350*/  FFMA R25, R18, R18, R25 ;  /* 0x0000001212197223 */ /* 0x000fe20000000019 */
[--C-:B------:R-:W-:Y:S01]  /*0360*/  HADD2.F32 R23, -RZ, R10.reuse.H0_H0 ;  /* 0x2000000aff177230 */ /* 0x100fe20000004100 */
[----:B------:R-:W-:Y:S01]  /*0370*/  FFMA R26, R5, R5, R24 ;  /* 0x00000005051a7223 */ /* 0x000fe20000000018 */
[----:B------:R-:W-:Y:S01]  /*0380*/  HADD2.F32 R7, -RZ, R7.H1_H1 ;  /* 0x30000007ff077230 */ /* 0x000fe20000004100 */
[----:B------:R-:W-:Y:S01]  /*0390*/  FFMA R24, R6, R6, R25 ;  /* 0x0000000606187223 */ /* 0x000fe20000000019 */
[----:B------:R-:W-:Y:S01]  /*03a0*/  HADD2.F32 R10, -RZ, R10.H1_H1 ;  /* 0x3000000aff0a7230 */ /* 0x000fe20000004100 */
[----:B------:R-:W-:-:S02]  /*03b0*/  FFMA R26, R9, R9, R26 ;  /* 0x00000009091a7223 */ /* 0x000fc4000000001a */
[----:B------:R-:W-:Y:S01]  /*03c0*/  FFMA R25, R7, R7, R24 ;  /* 0x0000000707197223 */ /* 0x000fe20000000018 */
[--C-:B------:R-:W-:Y:S01]  /*03d0*/  HADD2.F32 R24, -RZ, R11.reuse.H0_H0 ;  /* 0x2000000bff187230 */ /* 0x100fe20000004100 */
[----:B------:R-:W-:Y:S01]  /*03e0*/  FFMA R27, R23, R23, R26 ;  /* 0x00000017171b7223 */ /* 0x000fe2000000001a */
[----:B------:R-:W-:Y:S02]  /*03f0*/  HADD2.F32 R11, -RZ, R11.H1_H1 ;  /* 0x3000000bff0b7230 */ /* 0x000fe40000004100 */
[----:B------:R-:W0:Y:S01]  /*0400*/  SHFL.BFLY PT, R28, R25, 0x8, 0x1f ;  /* 0x0d001f00191c7f89 */ /* 0x000e2200000e0000 */
[----:B------:R-:W-:-:S04]  /*0410*/  FFMA R27, R10, R10, R27 ;  /* 0x0000000a0a1b7223 */ /* 0x000fc8000000001b */
[----:B------:R-:W-:-:S04]  /*0420*/  FFMA R26, R24, R24, R27 ;  /* 0x00000018181a7223 */ /* 0x000fc8000000001b */
[----:B------:R-:W-:-:S05]  /*0430*/  FFMA R26, R11, R11, R26 ;  /* 0x0000000b0b1a7223 */ /* 0x000fca000000001a */
[----:B------:R-:W1:Y:S01]  /*0440*/  SHFL.BFLY PT, R29, R26, 0x8, 0x1f ;  /* 0x0d001f001a1d7f89 */ /* 0x000e6200000e0000 */
[----:B0-----:R-:W-:Y:S01]  /*0450*/  FADD R28, R25, R28 ;  /* 0x0000001c191c7221 */ /* 0x001fe20000000000 */
[----:B------:R-:W-:-:S04]  /*0460*/  FFMA R25, RZ, RZ, RZ ;  /* 0x000000ffff197223 */ /* 0x000fc800000000ff */
[----:B------:R-:W0:Y:S01]  /*0470*/  SHFL.BFLY PT, R27, R28, 0x4, 0x1f ;  /* 0x0c801f001c1b7f89 */ /* 0x000e2200000e0000 */
[----:B------:R-:W-:Y:S01]  /*0480*/  FFMA R25, RZ, RZ, R25 ;  /* 0x000000ffff197223 */ /* 0x000fe20000000019 */
[----:B-1----:R-:W-:-:S05]  /*0490*/  FADD R31, R26, R29 ;  /* 0x0000001d1a1f7221 */ /* 0x002fca0000000000 */
[----:B------:R-:W1:Y:S01]  /*04a0*/  SHFL.BFLY PT, R32, R31, 0x4, 0x1f ;  /* 0x0c801f001f207f89 */ /* 0x000e6200000e0000 */
[----:B0-----:R-:W-:Y:S01]  /*04b0*/  FADD R29, R28, R27 ;  /* 0x0000001b1c1d7221 */ /* 0x001fe20000000000 */
[----:B------:R-:W-:-:S04]  /*04c0*/  FFMA R27, RZ, RZ, R25 ;  /* 0x000000ffff1b7223 */ /* 0x000fc80000000019 */
[----:B------:R-:W0:Y:S01]  /*04d0*/  SHFL.BFLY PT, R30, R29, 0x2, 0x1f ;  /* 0x0c401f001d1e7f89 */ /* 0x000e2200000e0000 */
[----:B------:R-:W-:-:S04]  /*04e0*/  FFMA R27, RZ, RZ, R27 ;  /* 0x000000ffff1b7223 */ /* 0x000fc8000000001b */
[----:B------:R-:W-:Y:S01]  /*04f0*/  FFMA R27, RZ, RZ, R27 ;  /* 0x000000ffff1b7223 */ /* 0x000fe2000000001b */
[----:B-1----:R-:W-:-:S03]  /*0500*/  FADD R25, R31, R32 ;  /* 0x000000201f197221 */ /* 0x002fc60000000000 */
[----:B------:R-:W-:Y:S02]  /*0510*/  FFMA R27, RZ, RZ, R27 ;  /* 0x000000ffff1b7223 */ /* 0x000fe4000000001b */
[----:B------:R-:W1:Y:S02]  /*0520*/  SHFL.BFLY PT, R32, R25, 0x2, 0x1f ;  /* 0x0c401f0019207f89 */ /* 0x000e6400000e0000 */
[----:B------:R-:W-:-:S04]  /*0530*/  FFMA R27, RZ, RZ, R27 ;  /* 0x000000ffff1b7223 */ /* 0x000fc8000000001b */
[----:B------:R-:W-:-:S04]  /*0540*/  FADD R27, R27, R27 ;  /* 0x0000001b1b1b7221 */ /* 0x000fc80000000000 */
[----:B------:R-:W-:Y:S01]  /*0550*/  FADD R27, R27, R27 ;  /* 0x0000001b1b1b7221 */ /* 0x000fe20000000000 */
[----:B0-----:R-:W-:Y:S01]  /*0560*/  FADD R26, R29, R30 ;  /* 0x0000001e1d1a7221 */ /* 0x001fe20000000000 */
[----:B------:R-:W-:Y:S02]  /*0570*/  MOV R30, 0x3e800000 ;  /* 0x3e800000001e7802 */ /* 0x000fe40000000f00 */
[----:B------:R-:W-:Y:S02]  /*0580*/  FADD R27, R27, R27 ;  /* 0x0000001b1b1b7221 */ /* 0x000fe40000000000 */
[----:B------:R-:W0:Y:S02]  /*0590*/  SHFL.BFLY PT, R29, R26, 0x1, 0x1f ;  /* 0x0c201f001a1d7f89 */ /* 0x000e2400000e0000 */
[----:B------:R-:W-:-:S04]  /*05a0*/  FADD R27, R27, R27 ;  /* 0x0000001b1b1b7221 */ /* 0x000fc80000000000 */
[----:B------:R-:W-:Y:S01]  /*05b0*/  FADD R27, R27, c[0x0][0x178] ;  /* 0x00005e001b1b7621 */ /* 0x000fe20000000000 */
[----:B-1----:R-:W-:-:S03]  /*05c0*/  FADD R32, R25, R32 ;  /* 0x0000002019207221 */ /* 0x002fc60000000000 */
[----:B------:R-:W1:Y:S02]  /*05d0*/  MUFU.SQRT R28, R27 ;  /* 0x0000001b001c7308 */ /* 0x000e640000002000 */
[----:B------:R-:W2:Y:S01]  /*05e0*/  SHFL.BFLY PT, R25, R32, 0x1, 0x1f ;  /* 0x0c201f0020197f89 */ /* 0x000ea200000e0000 */
[----:B0-----:R-:W-:Y:S01]  /*05f0*/  FADD R29, R26, R29 ;  /* 0x0000001d1a1d7221 */ /* 0x001fe20000000000 */
[----:B-1----:R-:W-:-:S03]  /*0600*/  FSETP.GT.AND P6, PT, R28, 8.50705917302346158658e+37, PT ;  /* 0x7e8000001c00780b */ /* 0x002fc60003fc4000 */
[----:B------:R-:W-:Y:S01]  /*0610*/  FADD R29, R29, c[0x0][0x178] ;  /* 0x00005e001d1d7621 */ /* 0x000fe20000000000 */
[----:B------:R-:W-:Y:S02]  /*0620*/  FSETP.GEU.AND P5, PT, R28, 1.175494350822287508e-38, PT ;  /* 0x008000001c00780b */ /* 0x000fe40003fae000 */
[----:B------:R-:W-:-:S03]  /*0630*/  FSEL R31, R30, 1, P6 ;  /* 0x3f8000001e1f7808 */ /* 0x000fc60003000000 */
[----:B------:R-:W0:Y:S01]  /*0640*/  MUFU.SQRT R29, R29 ;  /* 0x0000001d001d7308 */ /* 0x000e220000002000 */
[----:B--2---:R-:W-:-:S03]  /*0650*/  FADD R25, R32, R25 ;  /* 0x0000001920197221 */ /* 0x004fc60000000000 */
[----:B------:R-:W-:Y:S01]  /*0660*/  @P6 FMUL R28, R28, 0.25 ;  /* 0x3e8000001c1c6820 */ /* 0x000fe20000400000 */
[----:B------:R-:W-:-:S03]  /*0670*/  FADD R25, R25, c[0x0][0x178] ;  /* 0x00005e0019197621 */ /* 0x000fc60000000000 */
[----:B------:R-:W-:Y:S01]  /*0680*/  @!P5 FMUL R28, R28, 16777216 ;  /* 0x4b8000001c1cd820 */ /* 0x000fe20000400000 */
[----:B------:R-:W-:Y:S02]  /*0690*/  @!P5 FMUL R31, R31, 16777216 ;  /* 0x4b8000001f1fd820 */ /* 0x000fe40000400000 */
[----:B------:R-:W1:Y:S01]  /*06a0*/  MUFU.SQRT R25, R25 ;  /* 0x0000001900197308 */ /* 0x000e620000002000 */
[C---:B0-----:R-:W-:Y:S02]  /*06b0*/  FSETP.GT.AND P4, PT, R29.reuse, 8.50705917302346158658e+37, PT ;  /* 0x7e8000001d00780b */ /* 0x041fe40003f84000 */
[----:B------:R-:W-:Y:S02]  /*06c0*/  FSETP.GEU.AND P3, PT, R29, 1.175494350822287508e-38, PT ;  /* 0x008000001d00780b */ /* 0x000fe40003f6e000 */
[----:B------:R-:W-:-:S03]  /*06d0*/  FSEL R26, R30, 1, P4 ;  /* 0x3f8000001e1a7808 */ /* 0x000fc60002000000 */
[----:B------:R-:W0:Y:S06]  /*06e0*/  MUFU.RCP R28, R28 ;  /* 0x0000001c001c7308 */ /* 0x000e2c0000001000 */
[----:B------:R-:W-:Y:S01]  /*06f0*/  @P4 FMUL R29, R29, 0.25 ;  /* 0x3e8000001d1d4820 */ /* 0x000fe20000400000 */
[C---:B-1----:R-:W-:Y:S01]  /*0700*/  FSETP.GT.AND P2, PT, R25.reuse, 8.50705917302346158658e+37, PT ;  /* 0x7e8000001900780b */ /* 0x042fe20003f44000 */
[----:B------:R-:W-:Y:S01]  /*0710*/  @!P3 FMUL R26, R26, 16777216 ;  /* 0x4b8000001a1ab820 */ /* 0x000fe20000400000 */
[----:B------:R-:W-:Y:S01]  /*0720*/  FSETP.GEU.AND P6, PT, R25, 1.175494350822287508e-38, PT ;  /* 0x008000001900780b */ /* 0x000fe20003fce000 */
[----:B------:R-:W-:Y:S01]  /*0730*/  @!P3 FMUL R29, R29, 16777216 ;  /* 0x4b8000001d1db820 */ /* 0x000fe20000400000 */
[----:B------:R-:W-:-:S03]  /*0740*/  IADD3 R12, P3, R12, c[0x0][0x168], RZ ;  /* 0x00005a000c0c7a10 */ /* 0x000fc60007f7e0ff */
[----:B------:R-:W1:Y:S01]  /*0750*/  MUFU.RCP R27, R29 ;  /* 0x0000001d001b7308 */ /* 0x000e620000001000 */
[----:B0-----:R-:W-:-:S05]  /*0760*/  FMUL R31, R28, R31 ;  /* 0x0000001f1c1f7220 */ /* 0x001fca0000400000 */
[----:B------:R-:W-:Y:S01]  /*0770*/  @P2 FMUL R25, R25, 0.25 ;  /* 0x3e80000019192820 */ /* 0x000fe20000400000 */
[----:B------:R-:W-:Y:S03]  /*0780*/  STS [R16.X4+0x40], R31 ;  /* 0x0000401f10007388 */ /* 0x000fe60000004800 */
[----:B------:R-:W-:Y:S01]  /*0790*/  @!P6 FMUL R25, R25, 16777216 ;  /* 0x4b8000001919e820 */ /* 0x000fe20000400000 */
[----:B------:R-:W-:Y:S04]  /*07a0*/  STS [R16.X4+0x60], R31 ;  /* 0x0000601f10007388 */ /* 0x000fe80000004800 */
[----:B------:R-:W-:Y:S01]  /*07b0*/  STS [R16.X4+0x80], R31 ;  /* 0x0000801f10007388 */ /* 0x000fe20000004800 */
[----:B------:R-:W0:Y:S01]  /*07c0*/  MUFU.RCP R25, R25 ;  /* 0x0000001900197308 */ /* 0x000e220000001000 */
[----:B-1----:R-:W-:Y:S01]  /*07d0*/  FMUL R27, R27, R26 ;  /* 0x0000001a1b1b7220 */ /* 0x002fe20000400000 */
[----:B------:R-:W-:Y:S01]  /*07e0*/  FSEL R26, R30, 1, P2 ;  /* 0x3f8000001e1a7808 */ /* 0x000fe20001000000 */
[----:B------:R-:W-:Y:S02]  /*07f0*/  STS [R16.X4+0xa0], R31 ;  /* 0x0000a01f10007388 */ /* 0x000fe40000004800 */
[-C--:B------:R-:W-:Y:S01]  /*0800*/  FMUL R17, R17, R27.reuse ;  /* 0x0000001b11117220 */ /* 0x080fe20000400000 */
[-C--:B------:R-:W-:Y:S01]  /*0810*/  FMUL R18, R18, R27.reuse ;  /* 0x0000001b12127220 */ /* 0x080fe20000400000 */
[----:B------:R-:W-:Y:S01]  /*0820*/  @!P6 FMUL R26, R26, 16777216 ;  /* 0x4b8000001a1ae820 */ /* 0x000fe20000400000 */
[----:B------:R-:W-:Y:S01]  /*0830*/  STS [R16.X4+0xc0], R31 ;  /* 0x0000c01f10007388 */ /* 0x000fe20000004800 */
[-C--:B------:R-:W-:Y:S01]  /*0840*/  FMUL R22, R22, R27.reuse ;  /* 0x0000001b16167220 */ /* 0x080fe20000400000 */
[-C--:B------:R-:W-:Y:S01]  /*0850*/  FMUL R19, R19, R27.reuse ;  /* 0x0000001b13137220 */ /* 0x080fe20000400000 */
[-C--:B------:R-:W-:Y:S01]  /*0860*/  FMUL R20, R20, R27.reuse ;  /* 0x0000001b14147220 */ /* 0x080fe20000400000 */
[----:B------:R-:W-:Y:S01]  /*0870*/  STS [R16.X4+0xe0], R31 ;  /* 0x0000e01f10007388 */ /* 0x000fe20000004800 */
[-C--:B------:R-:W-:Y:S01]  /*0880*/  FMUL R21, R21, R27.reuse ;  /* 0x0000001b15157220 */ /* 0x080fe20000400000 */
[-C--:B------:R-:W-:Y:S01]  /*0890*/  FMUL R7, R7, R27.reuse ;  /* 0x0000001b07077220 */ /* 0x080fe20000400000 */
[----:B0-----:R-:W-:Y:S01]  /*08a0*/  FMUL R25, R25, R26 ;  /* 0x0000001a19197220 */ /* 0x001fe20000400000 */
[----:B------:R-:W-:Y:S01]  /*08b0*/  STS [R16.X4+0x100], R31 ;  /* 0x0001001f10007388 */ /* 0x000fe20000004800 */
[----:B------:R-:W-:Y:S01]  /*08c0*/  FMUL R26, R6, R27 ;  /* 0x0000001b061a7220 */ /* 0x000fe20000400000 */
[----:B------:R-:W-:Y:S01]  /*08d0*/  F2FP.PACK_AB R6, R18, R17 ;  /* 0x000000111206723e */ /* 0x000fe200000000ff */
[-C--:B------:R-:W-:Y:S01]  /*08e0*/  FMUL R29, R4, R25.reuse ;  /* 0x00000019041d7220 */ /* 0x080fe20000400000 */
[----:B------:R-:W-:Y:S01]  /*08f0*/  STS [R16.X4+0x120], R31 ;  /* 0x0001201f10007388 */ /* 0x000fe20000004800 */
[-C--:B------:R-:W-:Y:S01]  /*0900*/  FMUL R28, R5, R25.reuse ;  /* 0x00000019051c7220 */ /* 0x080fe20000400000 */
[----:B------:R-:W-:Y:S01]  /*0910*/  F2FP.PACK_AB R4, R19, R22 ;  /* 0x000000161304723e */ /* 0x000fe200000000ff */
[-C--:B------:R-:W-:Y:S01]  /*0920*/  FMUL R8, R8, R25.reuse ;  /* 0x0000001908087220 */ /* 0x080fe20000400000 */
[----:B------:R-:W-:Y:S01]  /*0930*/  STS [R16.X4+0x140], R31 ;  /* 0x0001401f10007388 */ /* 0x000fe20000004800 */
[----:B------:R-:W-:Y:S01]  /*0940*/  F2FP.PACK_AB R5, R21, R20 ;  /* 0x000000141505723e */ /* 0x000fe200000000ff */
[-C--:B------:R-:W-:Y:S01]  /*0950*/  FMUL R9, R9, R25.reuse ;  /* 0x0000001909097220 */ /* 0x080fe20000400000 */
[----:B------:R-:W-:Y:S01]  /*0960*/  F2FP.PACK_AB R7, R7, R26 ;  /* 0x0000001a0707723e */ /* 0x000fe200000000ff */
[----:B------:R-:W-:Y:S01]  /*0970*/  STS [R16.X4+0x160], R31 ;  /* 0x0001601f10007388 */ /* 0x000fe20000004800 */
[-C--:B------:R-:W-:Y:S01]  /*0980*/  FMUL R23, R23, R25.reuse ;  /* 0x0000001917177220 */ /* 0x080fe20000400000 */
[-C--:B------:R-:W-:Y:S01]  /*0990*/  FMUL R10, R10, R25.reuse ;  /* 0x000000190a0a7220 */ /* 0x080fe20000400000 */
[-C--:B------:R-:W-:Y:S01]  /*09a0*/  FMUL R24, R24, R25.reuse ;  /* 0x0000001918187220 */ /* 0x080fe20000400000 */
[----:B------:R-:W-:Y:S01]  /*09b0*/  STS [R16.X4+0x180], R31 ;  /* 0x0001801f10007388 */ /* 0x000fe20000004800 */
[----:B------:R-:W-:Y:S01]  /*09c0*/  FMUL R11, R11, R25 ;  /* 0x000000190b0b7220 */ /* 0x000fe20000400000 */
[----:B------:R-:W-:-:S02]  /*09d0*/  F2FP.PACK_AB R8, R29, R8 ;  /* 0x000000081d08723e */ /* 0x000fc400000000ff */
[----:B------:R-:W-:Y:S01]  /*09e0*/  STS [R16.X4+0x1a0], R31 ;  /* 0x0001a01f10007388 */ /* 0x000fe20000004800 */
[----:B------:R-:W-:Y:S02]  /*09f0*/  F2FP.PACK_AB R9, R9, R28 ;  /* 0x0000001c0909723e */ /* 0x000fe400000000ff */
[----:B------:R-:W-:Y:S01]  /*0a00*/  F2FP.PACK_AB R10, R10, R23 ;  /* 0x000000170a0a723e */ /* 0x000fe200000000ff */
[----:B------:R-:W-:Y:S01]  /*0a10*/  STS [R16.X4+0x1c0], R31 ;  /* 0x0001c01f10007388 */ /* 0x000fe20000004800 */
[----:B------:R-:W-:-:S03]  /*0a20*/  F2FP.PACK_AB R11, R11, R24 ;  /* 0x000000180b0b723e */ /* 0x000fc600000000ff */
[----:B------:R-:W-:Y:S04]  /*0a30*/  STS [R16.X4+0x1e0], R31 ;  /* 0x0001e01f10007388 */ /* 0x000fe80000004800 */
[----:B------:R-:W-:Y:S04]  /*0a40*/  STS [R16.X4], R27 ;  /* 0x0000001b10007388 */ /* 0x000fe80000004800 */
[----:B------:R0:W-:Y:S02]  /*0a50*/  STS [R16.X4+0x20], R25 ;  /* 0x0000201910007388 */ /* 0x0001e40000004800 */
[----:B0-----:R-:W-:-:S02]  /*0a60*/  IADD3 R16, P2, R15, c[0x0][0x168], RZ ;  /* 0x00005a000f107a10 */ /* 0x001fc40007f5e0ff */
[----:B------:R-:W-:Y:S02]  /*0a70*/  LOP3.LUT R15, R13, 0x7f, R0, 0xf8, !PT ;  /* 0x0000007f0d0f7812 */ /* 0x000fe400078ef800 */
[----:B------:R-:W-:Y:S02]  /*0a80*/  IADD3.X R17, R14, c[0x0][0x16c], RZ, P2, !PT ;  /* 0x00005b000e117a10 */ /* 0x000fe400017fe4ff */
[----:B------:R-:W-:Y:S02]  /*0a90*/  ISETP.GE.U32.AND P2, PT, R15, 0x10, PT ;  /* 0x000000100f00780c */ /* 0x000fe40003f46070 */
[----:B------:R-:W-:Y:S01]  /*0aa0*/  IADD3.X R13, R3, c[0x0][0x16c], RZ, P3, !PT ;  /* 0x00005b00030d7a10 */ /* 0x000fe20001ffe4ff */
[----:B------:R-:W-:Y:S01]  /*0ab0*/  @!P1 STG.E.128 [R16.64], R4 ;  /* 0x0000000410009986 */ /* 0x000fe2000c101d04 */
[----:B------:R-:W-:-:S03]  /*0ac0*/  ISETP.GE.U32.AND.EX P1, PT, R2, RZ, PT, P2 ;  /* 0x000000ff0200720c */ /* 0x000fc60003f26120 */
[----:B------:R-:W-:Y:S04]  /*0ad0*/  @!P0 STG.E.128 [R12.64], R8 ;  /* 0x000000080c008986 */ /* 0x000fe8000c101d04 */
[----:B------:R-:W-:Y:S06]  /*0ae0*/  BAR.SYNC 0x0 ;  /* 0x0000000000007b1d */ /* 0x000fec0000000000 */
[----:B------:R-:W-:Y:S05]  /*0af0*/  @P1 EXIT ;  /* 0x000000000000194d */ /* 0x000fea0003800000 */
[----:B------:R-:W-:Y:S02]  /*0b00*/  LOP3.LUT R0, R0, 0x7f, RZ, 0xc0, !PT ;  /* 0x0000007f00007812 */ /* 0x000fe400078ec0ff */
[----:B------:R-:W-:-:S03]  /*0b10*/  LEA R4, P0, R15, c[0x0][0x170], 0x2 ;  /* 0x00005c000f047a11 */ /* 0x000fc600078010ff */
[----:B------:R-:W0:Y:S01]  /*0b20*/  LDS R3, [R0.X4] ;  /* 0x0000000000037984 */ /* 0x000e220000004800 */
[----:B------:R-:W-:-:S05]  /*0b30*/  LEA.HI.X R5, R15, c[0x0][0x174], R2, 0x2, P0 ;  /* 0x00005d000f057a11 */ /* 0x000fca00000f1402 */
[----:B0-----:R-:W-:Y:S01]  /*0b40*/  STG.E [R4.64], R3 ;  /* 0x0000000304007986 */ /* 0x001fe2000c101904 */
[----:B------:R-:W-:Y:S05]  /*0b50*/  EXIT ;  /* 0x000000000000794d */ /* 0x000fea0003800000 */
.L_x_0:
[----:B------:R-:W-:-:S00]  /*0b60*/  BRA `(.L_x_0) ;  /* 0xfffffff000007947 */ /* 0x000fc0000383ffff */
[----:B------:R-:W-:-:S00]  /*0b70*/  NOP ;  /* 0x0000000000007918 */ /* 0x000fc00000000000 */
        /* <DEDUP_REMOVED lines=8> */
.L_x_1:


//--------------------- .nv.global.init           --------------------------
	.section	.nv.global.init,"aw",@progbits
.nv.global.init:
	.type		_$_str,@object
	.size		_$_str,(_$_str_$_2 - _$_str)
_$_str:
        /*0000*/ 	.byte	0x5f, 0x5f, 0x43, 0x55, 0x44, 0x41, 0x5f, 0x46, 0x54, 0x5a, 0x00
	.type		_$_str_$_2,@object
	.size		_$_str_$_2,(.L_1 - _$_str_$_2)
_$_str_$_2:
        /*000b*/ 	.byte	0x5f, 0x5f, 0x43, 0x55, 0x44, 0x41, 0x5f, 0x50, 0x52, 0x45, 0x43, 0x5f, 0x53, 0x51, 0x52, 0x54
        /*001b*/ 	.byte	0x00
.L_1:


//--------------------- .nv.shared.l2norm_fwd_kernel --------------------------
	.section	.nv.shared.l2norm_fwd_kernel,"aw",@nobits
	.align	16
